	.headerflags	@"EF_CUDA_TEXMODE_UNIFIED EF_CUDA_64BIT_ADDRESS EF_CUDA_ACCELERATORS EF_CUDA_SM90 EF_CUDA_VIRTUAL_SM(EF_CUDA_SM90)"
	.elftype	@"ET_EXEC"


//--------------------- .nv.info                  --------------------------
	.section	.nv.info,"",@"SHT_CUDA_INFO"
	.align	4


	//----- nvinfo : EIATTR_REGCOUNT
	.align		4
        /*0000*/ 	.byte	0x04, 0x2f
        /*0002*/ 	.short	(.L_3 - .L_2)
	.align		4
.L_2:
        /*0004*/ 	.word	index@(triton_poi_fused__native_batch_norm_legit_no_training_add_convolution_relu_15)
        /*0008*/ 	.word	0x00000014


	//----- nvinfo : EIATTR_MIN_STACK_SIZE
	.align		4
.L_3:
        /*000c*/ 	.byte	0x04, 0x12
        /*000e*/ 	.short	(.L_5 - .L_4)
	.align		4
.L_4:
        /*0010*/ 	.word	index@(triton_poi_fused__native_batch_norm_legit_no_training_add_convolution_relu_15)
        /*0014*/ 	.word	0x00000000


	//----- nvinfo : EIATTR_FRAME_SIZE
	.align		4
.L_5:
        /*0018*/ 	.byte	0x04, 0x11
        /*001a*/ 	.short	(.L_7 - .L_6)
	.align		4
.L_6:
        /*001c*/ 	.word	index@(triton_poi_fused__native_batch_norm_legit_no_training_add_convolution_relu_15)
        /*0020*/ 	.word	0x00000000


	//----- nvinfo : EIATTR_MIN_STACK_SIZE
	.align		4
.L_7:
        /*0024*/ 	.byte	0x04, 0x12
        /*0026*/ 	.short	(.L_9 - .L_8)
	.align		4
.L_8:
        /*0028*/ 	.word	index@(triton_poi_fused__native_batch_norm_legit_no_training_add_convolution_relu_15)
        /*002c*/ 	.word	0x00000000
.L_9:


//--------------------- .nv.info.triton_poi_fused__native_batch_norm_legit_no_training_add_convolution_relu_15 --------------------------
	.section	.nv.info.triton_poi_fused__native_batch_norm_legit_no_training_add_convolution_relu_15,"",@"SHT_CUDA_INFO"
	.sectionflags	@""
	.align	4


	//----- nvinfo : EIATTR_CUDA_API_VERSION
	.align		4
        /*0000*/ 	.byte	0x04, 0x37
        /*0002*/ 	.short	(.L_11 - .L_10)
.L_10:
        /*0004*/ 	.word	0x0000007c


	//----- nvinfo : EIATTR_KPARAM_INFO
	.align		4
.L_11:
        /*0008*/ 	.byte	0x04, 0x17
        /*000a*/ 	.short	(.L_13 - .L_12)
.L_12:
        /*000c*/ 	.word	0x00000000
        /*0010*/ 	.short	0x0008
        /*0012*/ 	.short	0x0040
        /*0014*/ 	.byte	0x00, 0xf0, 0x11, 0x00


	//----- nvinfo : EIATTR_KPARAM_INFO
	.align		4
.L_13:
        /*0018*/ 	.byte	0x04, 0x17
        /*001a*/ 	.short	(.L_15 - .L_14)
.L_14:
        /*001c*/ 	.word	0x00000000
        /*0020*/ 	.short	0x0007
        /*0022*/ 	.short	0x0038
        /*0024*/ 	.byte	0x00, 0xf4, 0x21, 0x00


	//----- nvinfo : EIATTR_KPARAM_INFO
	.align		4
.L_15:
        /*0028*/ 	.byte	0x04, 0x17
        /*002a*/ 	.short	(.L_17 - .L_16)
.L_16:
        /*002c*/ 	.word	0x00000000
        /*0030*/ 	.short	0x0006
        /*0032*/ 	.short	0x0030
        /*0034*/ 	.byte	0x00, 0xf4, 0x21, 0x00


	//----- nvinfo : EIATTR_KPARAM_INFO
	.align		4
.L_17:
        /*0038*/ 	.byte	0x04, 0x17
        /*003a*/ 	.short	(.L_19 - .L_18)
.L_18:
        /*003c*/ 	.word	0x00000000
        /*0040*/ 	.short	0x0005
        /*0042*/ 	.short	0x0028
        /*0044*/ 	.byte	0x00, 0xf4, 0x21, 0x00


	//----- nvinfo : EIATTR_KPARAM_INFO
	.align		4
.L_19:
        /*0048*/ 	.byte	0x04, 0x17
        /*004a*/ 	.short	(.L_21 - .L_20)
.L_20:
        /*004c*/ 	.word	0x00000000
        /*0050*/ 	.short	0x0004
        /*0052*/ 	.short	0x0020
        /*0054*/ 	.byte	0x00, 0xf4, 0x21, 0x00


	//----- nvinfo : EIATTR_KPARAM_INFO
	.align		4
.L_21:
        /*0058*/ 	.byte	0x04, 0x17
        /*005a*/ 	.short	(.L_23 - .L_22)
.L_22:
        /*005c*/ 	.word	0x00000000
        /*0060*/ 	.short	0x0003
        /*0062*/ 	.short	0x0018
        /*0064*/ 	.byte	0x00, 0xf4, 0x21, 0x00


	//----- nvinfo : EIATTR_KPARAM_INFO
	.align		4
.L_23:
        /*0068*/ 	.byte	0x04, 0x17
        /*006a*/ 	.short	(.L_25 - .L_24)
.L_24:
        /*006c*/ 	.word	0x00000000
        /*0070*/ 	.short	0x0002
        /*0072*/ 	.short	0x0010
        /*0074*/ 	.byte	0x00, 0xf4, 0x21, 0x00


	//----- nvinfo : EIATTR_KPARAM_INFO
	.align		4
.L_25:
        /*0078*/ 	.byte	0x04, 0x17
        /*007a*/ 	.short	(.L_27 - .L_26)
.L_26:
        /*007c*/ 	.word	0x00000000
        /*0080*/ 	.short	0x0001
        /*0082*/ 	.short	0x0008
        /*0084*/ 	.byte	0x00, 0xf4, 0x21, 0x00


	//----- nvinfo : EIATTR_KPARAM_INFO
	.align		4
.L_27:
        /*0088*/ 	.byte	0x04, 0x17
        /*008a*/ 	.short	(.L_29 - .L_28)
.L_28:
        /*008c*/ 	.word	0x00000000
        /*0090*/ 	.short	0x0000
        /*0092*/ 	.short	0x0000
        /*0094*/ 	.byte	0x00, 0xf4, 0x21, 0x00


	//----- nvinfo : EIATTR_SPARSE_MMA_MASK
	.align		4
.L_29:
        /*0098*/ 	.byte	0x03, 0x50
        /*009a*/ 	.short	0x0000


	//----- nvinfo : EIATTR_MAXREG_COUNT
	.align		4
        /*009c*/ 	.byte	0x03, 0x1b
        /*009e*/ 	.short	0x00ff


	//----- nvinfo : EIATTR_EXIT_INSTR_OFFSETS
	.align		4
        /*00a0*/ 	.byte	0x04, 0x1c
        /*00a2*/ 	.short	(.L_31 - .L_30)


	//   ....[0]....
.L_30:
        /*00a4*/ 	.word	0x00000370


	//----- nvinfo : EIATTR_REQNTID
	.align		4
.L_31:
        /*00a8*/ 	.byte	0x04, 0x10
        /*00aa*/ 	.short	(.L_33 - .L_32)
.L_32:
        /*00ac*/ 	.word	0x00000080
        /*00b0*/ 	.word	0x00000001
        /*00b4*/ 	.word	0x00000001


	//----- nvinfo : EIATTR_CBANK_PARAM_SIZE
	.align		4
.L_33:
        /*00b8*/ 	.byte	0x03, 0x19
        /*00ba*/ 	.short	0x0044


	//----- nvinfo : EIATTR_PARAM_CBANK
	.align		4
        /*00bc*/ 	.byte	0x04, 0x0a
        /*00be*/ 	.short	(.L_35 - .L_34)
	.align		4
.L_34:
        /*00c0*/ 	.word	index@(.nv.constant0.triton_poi_fused__native_batch_norm_legit_no_training_add_convolution_relu_15)
        /*00c4*/ 	.short	0x0210
        /*00c6*/ 	.short	0x0044


	//----- nvinfo : EIATTR_SW_WAR
	.align		4
.L_35:
        /*00c8*/ 	.byte	0x04, 0x36
        /*00ca*/ 	.short	(.L_37 - .L_36)
.L_36:
        /*00cc*/ 	.word	0x00000008
.L_37:


//--------------------- .nv.callgraph             --------------------------
	.section	.nv.callgraph,"",@"SHT_CUDA_CALLGRAPH"
	.align	4
	.sectionentsize	8
	.align		4
        /*0000*/ 	.word	0x00000000
	.align		4
        /*0004*/ 	.word	0xffffffff
	.align		4
        /*0008*/ 	.word	0x00000000
	.align		4
        /*000c*/ 	.word	0xfffffffe
	.align		4
        /*0010*/ 	.word	0x00000000
	.align		4
        /*0014*/ 	.word	0xfffffffd
	.align		4
        /*0018*/ 	.word	0x00000000
	.align		4
        /*001c*/ 	.word	0xfffffffc


//--------------------- .nv.constant4             --------------------------
	.section	.nv.constant4,"a",@progbits
	.align	8
	.align		8
.nv.constant4:
        /*0000*/ 	.dword	_$_str
	.align		8
        /*0008*/ 	.dword	_$_str_$_2


//--------------------- .text.triton_poi_fused__native_batch_norm_legit_no_training_add_convolution_relu_15 --------------------------
	.section	.text.triton_poi_fused__native_batch_norm_legit_no_training_add_convolution_relu_15,"ax",@progbits
	.align	128
        .global         triton_poi_fused__native_batch_norm_legit_no_training_add_convolution_relu_15
        .type           triton_poi_fused__native_batch_norm_legit_no_training_add_convolution_relu_15,@function
        .size           triton_poi_fused__native_batch_norm_legit_no_training_add_convolution_relu_15,(.L_x_1 - triton_poi_fused__native_batch_norm_legit_no_training_add_convolution_relu_15)
        .other          triton_poi_fused__native_batch_norm_legit_no_training_add_convolution_relu_15,@"STO_CUDA_ENTRY STV_DEFAULT"
triton_poi_fused__native_batch_norm_legit_no_training_add_convolution_relu_15:
.text.triton_poi_fused__native_batch_norm_legit_no_training_add_convolution_relu_15:
[----:B------:R-:W-:Y:S01]  /*0000*/  LDC R1, c[0x0][0x28] ;  /* 0x00000a00ff017b82 */ /* 0x000fe20000000800 */
[----:B------:R-:W1:Y:S07]  /*0010*/  S2R R0, SR_TID.X ;  /* 0x0000000000007919 */ /* 0x000e6e0000002100 */
[----:B------:R-:W2:Y:S01]  /*0020*/  LDC.64 R12, c[0x0][0x230] ;  /* 0x00008c00ff0c7b82 */ /* 0x000ea20000000a00 */
[----:B------:R-:W-:Y:S01]  /*0030*/  ULDC.64 UR4, c[0x0][0x208] ;  /* 0x0000820000047ab9 */ /* 0x000fe20000000a00 */
[----:B------:R-:W3:Y:S06]  /*0040*/  S2R R3, SR_CTAID.X ;  /* 0x0000000000037919 */ /* 0x000eec0000002500 */
[----:B------:R-:W4:Y:S08]  /*0050*/  LDC.64 R8, c[0x0][0x210] ;  /* 0x00008400ff087b82 */ /* 0x000f300000000a00 */
[----:B------:R-:W5:Y:S08]  /*0060*/  LDC.64 R10, c[0x0][0x218] ;  /* 0x00008600ff0a7b82 */ /* 0x000f700000000a00 */
[----:B------:R-:W5:Y:S01]  /*0070*/  LDC.64 R14, c[0x0][0x220] ;  /* 0x00008800ff0e7b82 */ /* 0x000f620000000a00 */
[----:B-1----:R-:W-:-:S07]  /*0080*/  LOP3.LUT R0, R0, 0x7f, RZ, 0xc0, !PT ;  /* 0x0000007f00007812 */ /* 0x002fce00078ec0ff */
[----:B------:R-:W1:Y:S01]  /*0090*/  LDC.64 R16, c[0x0][0x228] ;  /* 0x00008a00ff107b82 */ /* 0x000e620000000a00 */
[----:B---3--:R-:W-:Y:S02]  /*00a0*/  SHF.R.S32.HI R2, RZ, 0x18, R3 ;  /* 0x00000018ff027819 */ /* 0x008fe40000011403 */
[----:B------:R-:W-:Y:S02]  /*00b0*/  LEA R0, R3, R0, 0x7 ;  /* 0x0000000003007211 */ /* 0x000fe400078e38ff */
[----:B------:R-:W-:-:S03]  /*00c0*/  SGXT R3, R2, 0x1 ;  /* 0x000000010203781a */ /* 0x000fc60000000200 */
[----:B------:R-:W3:Y:S01]  /*00d0*/  LDC.64 R6, c[0x0][0x238] ;  /* 0x00008e00ff067b82 */ /* 0x000ee20000000a00 */
[----:B------:R-:W-:-:S04]  /*00e0*/  LEA.HI R3, R3, R0, RZ, 0x8 ;  /* 0x0000000003037211 */ /* 0x000fc800078f40ff */
[----:B------:R-:W-:-:S04]  /*00f0*/  SHF.R.S32.HI R3, RZ, 0x8, R3 ;  /* 0x00000008ff037819 */ /* 0x000fc80000011403 */
[----:B------:R-:W-:-:S04]  /*0100*/  LEA.HI R2, R3, R3, RZ, 0x2 ;  /* 0x0000000303027211 */ /* 0x000fc800078f10ff */
[----:B------:R-:W-:-:S04]  /*0110*/  LOP3.LUT R2, R2, 0xfffffffc, RZ, 0xc0, !PT ;  /* 0xfffffffc02027812 */ /* 0x000fc800078ec0ff */
[----:B------:R-:W-:Y:S02]  /*0120*/  IADD3 R5, R3, -R2, RZ ;  /* 0x8000000203057210 */ /* 0x000fe40007ffe0ff */
[----:B------:R-:W3:Y:S03]  /*0130*/  LDC.64 R2, c[0x0][0x240] ;  /* 0x00009000ff027b82 */ /* 0x000ee60000000a00 */
[----:B--2---:R-:W-:-:S05]  /*0140*/  IMAD.WIDE R12, R5, 0x4, R12 ;  /* 0x00000004050c7825 */ /* 0x004fca00078e020c */
[----:B------:R2:W3:Y:S01]  /*0150*/  LDG.E.EL R4, desc[UR4][R12.64] ;  /* 0x000000040c047981 */ /* 0x0004e2000c2e1900 */
[----:B----4-:R-:W-:-:S04]  /*0160*/  IMAD.WIDE R8, R0, 0x4, R8 ;  /* 0x0000000400087825 */ /* 0x010fc800078e0208 */
[C---:B-----5:R-:W-:Y:S02]  /*0170*/  IMAD.WIDE R10, R5.reuse, 0x4, R10 ;  /* 0x00000004050a7825 */ /* 0x060fe400078e020a */
[----:B------:R-:W4:Y:S02]  /*0180*/  LDG.E R8, desc[UR4][R8.64] ;  /* 0x0000000408087981 */ /* 0x000f24000c1e1900 */
[----:B0-2---:R-:W-:Y:S02]  /*0190*/  IMAD.WIDE R12, R0, 0x4, R14 ;  /* 0x00000004000c7825 */ /* 0x005fe400078e020e */
[----:B------:R0:W4:Y:S02]  /*01a0*/  LDG.E.EL R11, desc[UR4][R10.64] ;  /* 0x000000040a0b7981 */ /* 0x000124000c2e1900 */
[C---:B-1----:R-:W-:Y:S02]  /*01b0*/  IMAD.WIDE R14, R5.reuse, 0x4, R16 ;  /* 0x00000004050e7825 */ /* 0x042fe400078e0210 */
[----:B------:R-:W2:Y:S02]  /*01c0*/  LDG.E R12, desc[UR4][R12.64] ;  /* 0x000000040c0c7981 */ /* 0x000ea4000c1e1900 */
[----:B---3--:R-:W-:-:S02]  /*01d0*/  IMAD.WIDE R6, R5, 0x4, R6 ;  /* 0x0000000405067825 */ /* 0x008fc400078e0206 */
[----:B------:R-:W3:Y:S02]  /*01e0*/  LDG.E.EL R14, desc[UR4][R14.64] ;  /* 0x000000040e0e7981 */ /* 0x000ee4000c2e1900 */
[----:B------:R-:W-:Y:S02]  /*01f0*/  IMAD.WIDE R2, R5, 0x4, R2 ;  /* 0x0000000405027825 */ /* 0x000fe400078e0202 */
[----:B------:R-:W5:Y:S04]  /*0200*/  LDG.E.EL R6, desc[UR4][R6.64] ;  /* 0x0000000406067981 */ /* 0x000f68000c2e1900 */
[----:B------:R1:W5:Y:S01]  /*0210*/  LDG.E.EL R5, desc[UR4][R2.64] ;  /* 0x0000000402057981 */ /* 0x000362000c2e1900 */
[----:B0-----:R-:W-:Y:S01]  /*0220*/  HFMA2.MMA R10, -RZ, RZ, 1.625, 0 ;  /* 0x3e800000ff0a7435 */ /* 0x001fe200000001ff */
[----:B-1----:R-:W0:Y:S02]  /*0230*/  LDC.64 R2, c[0x0][0x248] ;  /* 0x00009200ff027b82 */ /* 0x002e240000000a00 */
[----:B0-----:R-:W-:-:S04]  /*0240*/  IMAD.WIDE R2, R0, 0x4, R2 ;  /* 0x0000000400027825 */ /* 0x001fc800078e0202 */
[----:B------:R-:W-:-:S04]  /*0250*/  FADD R4, R4, 9.9999997473787516356e-06 ;  /* 0x3727c5ac04047421 */ /* 0x000fc80000000000 */
[----:B------:R-:W0:Y:S01]  /*0260*/  MUFU.SQRT R9, R4 ;  /* 0x0000000400097308 */ /* 0x000e220000002000 */
[----:B----4-:R-:W-:-:S04]  /*0270*/  FADD R11, R8, R11 ;  /* 0x0000000b080b7221 */ /* 0x010fc80000000000 */
[----:B--2---:R-:W-:Y:S01]  /*0280*/  FADD R11, R12, R11 ;  /* 0x0000000b0c0b7221 */ /* 0x004fe20000000000 */
[----:B0-----:R-:W-:-:S03]  /*0290*/  FSETP.GT.AND P0, PT, R9, 8.50705917302346158658e+37, PT ;  /* 0x7e8000000900780b */ /* 0x001fc60003f04000 */
[----:B---3--:R-:W-:Y:S01]  /*02a0*/  FADD R11, -R14, R11 ;  /* 0x0000000b0e0b7221 */ /* 0x008fe20000000100 */
[----:B------:R-:W-:Y:S02]  /*02b0*/  FSETP.GEU.AND P1, PT, R9, 1.175494350822287508e-38, PT ;  /* 0x008000000900780b */ /* 0x000fe40003f2e000 */
[----:B------:R-:W-:-:S07]  /*02c0*/  FSEL R8, R10, 1, P0 ;  /* 0x3f8000000a087808 */ /* 0x000fce0000000000 */
[----:B------:R-:W-:-:S04]  /*02d0*/  @P0 FMUL R9, R9, 0.25 ;  /* 0x3e80000009090820 */ /* 0x000fc80000400000 */
[----:B------:R-:W-:Y:S01]  /*02e0*/  @!P1 FMUL R8, R8, 16777216 ;  /* 0x4b80000008089820 */ /* 0x000fe20000400000 */
[----:B------:R-:W-:-:S06]  /*02f0*/  @!P1 FMUL R9, R9, 16777216 ;  /* 0x4b80000009099820 */ /* 0x000fcc0000400000 */
[----:B------:R-:W0:Y:S02]  /*0300*/  MUFU.RCP R9, R9 ;  /* 0x0000000900097308 */ /* 0x000e240000001000 */
[----:B0-----:R-:W-:-:S04]  /*0310*/  FMUL R8, R9, R8 ;  /* 0x0000000809087220 */ /* 0x001fc80000400000 */
[----:B------:R-:W-:-:S04]  /*0320*/  FMUL R8, R11, R8 ;  /* 0x000000080b087220 */ /* 0x000fc80000400000 */
[----:B-----5:R-:W-:-:S05]  /*0330*/  FFMA R5, R6, R8, R5 ;  /* 0x0000000806057223 */ /* 0x020fca0000000005 */
[----:B------:R-:W-:-:S04]  /*0340*/  FSETP.GEU.AND P0, PT, R5, RZ, PT ;  /* 0x000000ff0500720b */ /* 0x000fc80003f0e000 */
[----:B------:R-:W-:-:S05]  /*0350*/  FSEL R5, R5, RZ, P0 ;  /* 0x000000ff05057208 */ /* 0x000fca0000000000 */
[----:B------:R-:W-:Y:S01]  /*0360*/  STG.E desc[UR4][R2.64], R5 ;  /* 0x0000000502007986 */ /* 0x000fe2000c101904 */
[----:B------:R-:W-:Y:S05]  /*0370*/  EXIT ;  /* 0x000000000000794d */ /* 0x000fea0003800000 */
.L_x_0:
[----:B------:R-:W-:-:S00]  /*0380*/  BRA `(.L_x_0) ;  /* 0xfffffffc00fc7947 */ /* 0x000fc0000383ffff */
[----:B------:R-:W-:-:S00]  /*0390*/  NOP ;  /* 0x0000000000007918 */ /* 0x000fc00000000000 */
        /* <DEDUP_REMOVED lines=14> */
.L_x_1:


//--------------------- .nv.global.init           --------------------------
	.section	.nv.global.init,"aw",@progbits
.nv.global.init:
	.type		_$_str,@object
	.size		_$_str,(_$_str_$_2 - _$_str)
_$_str:
        /*0000*/ 	.byte	0x5f, 0x5f, 0x43, 0x55, 0x44, 0x41, 0x5f, 0x46, 0x54, 0x5a, 0x00
	.type		_$_str_$_2,@object
	.size		_$_str_$_2,(.L_1 - _$_str_$_2)
_$_str_$_2:
        /*000b*/ 	.byte	0x5f, 0x5f, 0x43, 0x55, 0x44, 0x41, 0x5f, 0x50, 0x52, 0x45, 0x43, 0x5f, 0x53, 0x51, 0x52, 0x54
        /*001b*/ 	.byte	0x00
.L_1:


//--------------------- .nv.constant0.triton_poi_fused__native_batch_norm_legit_no_training_add_convolution_relu_15 --------------------------
	.section	.nv.constant0.triton_poi_fused__native_batch_norm_legit_no_training_add_convolution_relu_15,"a",@progbits
	.sectionflags	@""
	.align	4
.nv.constant0.triton_poi_fused__native_batch_norm_legit_no_training_add_convolution_relu_15:
	.zero		596
